//
// Generated by NVIDIA NVVM Compiler
//
// Compiler Build ID: CL-36424714
// Cuda compilation tools, release 13.0, V13.0.88
// Based on NVVM 20.0.0
//

.version 9.0
.target sm_100
.address_size 64

	// .globl	_Z5sgemmILi16EEvPKfS1_Pfiiiiff
// _ZZ5sgemmILi16EEvPKfS1_PfiiiiffE2sA has been demoted
// _ZZ5sgemmILi16EEvPKfS1_PfiiiiffE2sB has been demoted

.visible .entry _Z5sgemmILi16EEvPKfS1_Pfiiiiff(
	.param .u64 .ptr .align 1 _Z5sgemmILi16EEvPKfS1_Pfiiiiff_param_0,
	.param .u64 .ptr .align 1 _Z5sgemmILi16EEvPKfS1_Pfiiiiff_param_1,
	.param .u64 .ptr .align 1 _Z5sgemmILi16EEvPKfS1_Pfiiiiff_param_2,
	.param .u32 _Z5sgemmILi16EEvPKfS1_Pfiiiiff_param_3,
	.param .u32 _Z5sgemmILi16EEvPKfS1_Pfiiiiff_param_4,
	.param .u32 _Z5sgemmILi16EEvPKfS1_Pfiiiiff_param_5,
	.param .u32 _Z5sgemmILi16EEvPKfS1_Pfiiiiff_param_6,
	.param .f32 _Z5sgemmILi16EEvPKfS1_Pfiiiiff_param_7,
	.param .f32 _Z5sgemmILi16EEvPKfS1_Pfiiiiff_param_8
)
{
	.reg .pred 	%p<12>;
	.reg .b32 	%r<43>;
	.reg .b32 	%f<68>;
	.reg .b64 	%rd<13>;
	// demoted variable
	.shared .align 4 .b8 _ZZ5sgemmILi16EEvPKfS1_PfiiiiffE2sA[1024];
	// demoted variable
	.shared .align 4 .b8 _ZZ5sgemmILi16EEvPKfS1_PfiiiiffE2sB[1024];
	ld.param.u64 	%rd3, [_Z5sgemmILi16EEvPKfS1_Pfiiiiff_param_0];
	ld.param.u64 	%rd4, [_Z5sgemmILi16EEvPKfS1_Pfiiiiff_param_1];
	ld.param.u64 	%rd5, [_Z5sgemmILi16EEvPKfS1_Pfiiiiff_param_2];
	ld.param.u32 	%r23, [_Z5sgemmILi16EEvPKfS1_Pfiiiiff_param_3];
	ld.param.u32 	%r24, [_Z5sgemmILi16EEvPKfS1_Pfiiiiff_param_4];
	ld.param.u32 	%r25, [_Z5sgemmILi16EEvPKfS1_Pfiiiiff_param_5];
	ld.param.u32 	%r26, [_Z5sgemmILi16EEvPKfS1_Pfiiiiff_param_6];
	ld.param.f32 	%f8, [_Z5sgemmILi16EEvPKfS1_Pfiiiiff_param_7];
	ld.param.f32 	%f9, [_Z5sgemmILi16EEvPKfS1_Pfiiiiff_param_8];
	mov.u32 	%r27, %ctaid.y;
	mov.u32 	%r28, %ntid.y;
	mov.u32 	%r40, %tid.y;
	mad.lo.s32 	%r2, %r27, %r28, %r40;
	mov.u32 	%r29, %ctaid.x;
	mov.u32 	%r30, %ntid.x;
	mov.u32 	%r38, %tid.x;
	mad.lo.s32 	%r4, %r29, %r30, %r38;
	setp.lt.s32 	%p1, %r25, 1;
	mov.f32 	%f67, 0f00000000;
	@%p1 bra 	$L__BB0_7;
	add.s32 	%r31, %r25, 15;
	shr.u32 	%r32, %r31, 4;
	shl.b32 	%r33, %r40, 6;
	mov.u32 	%r34, _ZZ5sgemmILi16EEvPKfS1_PfiiiiffE2sA;
	add.s32 	%r5, %r34, %r33;
	shl.b32 	%r35, %r38, 2;
	add.s32 	%r6, %r5, %r35;
	mov.u32 	%r36, _ZZ5sgemmILi16EEvPKfS1_PfiiiiffE2sB;
	add.s32 	%r8, %r36, %r35;
	add.s32 	%r7, %r8, %r33;
	neg.s32 	%r42, %r32;
	mad.lo.s32 	%r41, %r40, %r26, %r4;
	shl.b32 	%r11, %r26, 4;
	mad.lo.s32 	%r39, %r25, %r2, %r38;
	cvta.to.global.u64 	%rd1, %rd3;
	cvta.to.global.u64 	%rd2, %rd4;
	mov.f32 	%f67, 0f00000000;
$L__BB0_2:
	setp.ge.s32 	%p2, %r2, %r23;
	setp.ge.s32 	%p3, %r38, %r25;
	mov.f32 	%f65, 0f00000000;
	or.pred  	%p4, %p2, %p3;
	@%p4 bra 	$L__BB0_4;
	mul.wide.u32 	%rd6, %r39, 4;
	add.s64 	%rd7, %rd1, %rd6;
	ld.global.f32 	%f65, [%rd7];
$L__BB0_4:
	setp.ge.s32 	%p5, %r4, %r24;
	st.shared.f32 	[%r6], %f65;
	setp.ge.s32 	%p6, %r40, %r25;
	mov.f32 	%f66, 0f00000000;
	or.pred  	%p7, %p5, %p6;
	@%p7 bra 	$L__BB0_6;
	mul.wide.s32 	%rd8, %r41, 4;
	add.s64 	%rd9, %rd2, %rd8;
	ld.global.f32 	%f66, [%rd9];
$L__BB0_6:
	st.shared.f32 	[%r7], %f66;
	bar.sync 	0;
	ld.shared.f32 	%f14, [%r5];
	ld.shared.f32 	%f15, [%r8];
	fma.rn.f32 	%f16, %f14, %f15, %f67;
	ld.shared.f32 	%f17, [%r5+4];
	ld.shared.f32 	%f18, [%r8+64];
	fma.rn.f32 	%f19, %f17, %f18, %f16;
	ld.shared.f32 	%f20, [%r5+8];
	ld.shared.f32 	%f21, [%r8+128];
	fma.rn.f32 	%f22, %f20, %f21, %f19;
	ld.shared.f32 	%f23, [%r5+12];
	ld.shared.f32 	%f24, [%r8+192];
	fma.rn.f32 	%f25, %f23, %f24, %f22;
	ld.shared.f32 	%f26, [%r5+16];
	ld.shared.f32 	%f27, [%r8+256];
	fma.rn.f32 	%f28, %f26, %f27, %f25;
	ld.shared.f32 	%f29, [%r5+20];
	ld.shared.f32 	%f30, [%r8+320];
	fma.rn.f32 	%f31, %f29, %f30, %f28;
	ld.shared.f32 	%f32, [%r5+24];
	ld.shared.f32 	%f33, [%r8+384];
	fma.rn.f32 	%f34, %f32, %f33, %f31;
	ld.shared.f32 	%f35, [%r5+28];
	ld.shared.f32 	%f36, [%r8+448];
	fma.rn.f32 	%f37, %f35, %f36, %f34;
	ld.shared.f32 	%f38, [%r5+32];
	ld.shared.f32 	%f39, [%r8+512];
	fma.rn.f32 	%f40, %f38, %f39, %f37;
	ld.shared.f32 	%f41, [%r5+36];
	ld.shared.f32 	%f42, [%r8+576];
	fma.rn.f32 	%f43, %f41, %f42, %f40;
	ld.shared.f32 	%f44, [%r5+40];
	ld.shared.f32 	%f45, [%r8+640];
	fma.rn.f32 	%f46, %f44, %f45, %f43;
	ld.shared.f32 	%f47, [%r5+44];
	ld.shared.f32 	%f48, [%r8+704];
	fma.rn.f32 	%f49, %f47, %f48, %f46;
	ld.shared.f32 	%f50, [%r5+48];
	ld.shared.f32 	%f51, [%r8+768];
	fma.rn.f32 	%f52, %f50, %f51, %f49;
	ld.shared.f32 	%f53, [%r5+52];
	ld.shared.f32 	%f54, [%r8+832];
	fma.rn.f32 	%f55, %f53, %f54, %f52;
	ld.shared.f32 	%f56, [%r5+56];
	ld.shared.f32 	%f57, [%r8+896];
	fma.rn.f32 	%f58, %f56, %f57, %f55;
	ld.shared.f32 	%f59, [%r5+60];
	ld.shared.f32 	%f60, [%r8+960];
	fma.rn.f32 	%f67, %f59, %f60, %f58;
	bar.sync 	0;
	add.s32 	%r42, %r42, 1;
	setp.ne.s32 	%p8, %r42, 0;
	add.s32 	%r41, %r41, %r11;
	add.s32 	%r40, %r40, 16;
	add.s32 	%r39, %r39, 16;
	add.s32 	%r38, %r38, 16;
	@%p8 bra 	$L__BB0_2;
$L__BB0_7:
	setp.ge.s32 	%p9, %r4, %r24;
	setp.ge.s32 	%p10, %r2, %r23;
	or.pred  	%p11, %p9, %p10;
	@%p11 bra 	$L__BB0_9;
	mad.lo.s32 	%r37, %r24, %r2, %r4;
	cvta.to.global.u64 	%rd10, %rd5;
	mul.wide.s32 	%rd11, %r37, 4;
	add.s64 	%rd12, %rd10, %rd11;
	ld.global.f32 	%f61, [%rd12];
	mul.f32 	%f62, %f9, %f61;
	fma.rn.f32 	%f63, %f8, %f67, %f62;
	st.global.f32 	[%rd12], %f63;
$L__BB0_9:
	ret;

}


// ===== COMPILED SASS (sm_100) =====

	.target	sm_100

	.elftype	@"ET_EXEC"


//--------------------- .note.nv.tkinfo           --------------------------
	.section	.note.nv.tkinfo,"",@"SHT_NOTE"
	.sectionflags	@"SHF_NOTE_NV_TKINFO"
	.tkinfo
        /*0018*/ 	.word	0x00000002
        /*0030*/ 	.string	""
        /*0030*/ 	.string	"ptxas"
        /*0030*/ 	.string	"Cuda compilation tools, release 13.0, V13.0.88"
        /*0030*/ 	.string	"Build cuda_13.0.r13.0/compiler.36424714_0"
        /*0030*/ 	.string	"-arch sm_100 -m 64 "



//--------------------- .note.nv.cuinfo           --------------------------
	.section	.note.nv.cuinfo,"",@"SHT_NOTE"
	.sectionflags	@"SHF_NOTE_NV_CUINFO"
        /*0018*/ 	.short	0x0002
        /*001a*/ 	.short	0x0064
        /*001c*/ 	.short	0x0082
	.zero		2


//--------------------- .nv.info                  --------------------------
	.section	.nv.info,"",@"SHT_CUDA_INFO"
	.align	4


	//----- nvinfo : EIATTR_REGCOUNT
	.align		4
        /*0000*/ 	.byte	0x04, 0x2f
        /*0002*/ 	.short	(.L_1 - .L_0)
	.align		4
.L_0:
        /*0004*/ 	.word	index@(_Z5sgemmILi16EEvPKfS1_Pfiiiiff)
        /*0008*/ 	.word	0x00000020


	//----- nvinfo : EIATTR_FRAME_SIZE
	.align		4
.L_1:
        /*000c*/ 	.byte	0x04, 0x11
        /*000e*/ 	.short	(.L_3 - .L_2)
	.align		4
.L_2:
        /*0010*/ 	.word	index@(_Z5sgemmILi16EEvPKfS1_Pfiiiiff)
        /*0014*/ 	.word	0x00000000


	//----- nvinfo : EIATTR_MIN_STACK_SIZE
	.align		4
.L_3:
        /*0018*/ 	.byte	0x04, 0x12
        /*001a*/ 	.short	(.L_5 - .L_4)
	.align		4
.L_4:
        /*001c*/ 	.word	index@(_Z5sgemmILi16EEvPKfS1_Pfiiiiff)
        /*0020*/ 	.word	0x00000000
.L_5:


//--------------------- .nv.compat                --------------------------
	.section	.nv.compat,"",@"SHT_CUDA_COMPAT_INFO"
	.align	4
        /*0000*/ 	.byte	0x02, 0x09, 0x00, 0x00, 0x02, 0x02, 0x01, 0x00, 0x02, 0x05, 0x05, 0x00, 0x03, 0x07, 0x01, 0x01
        /*0010*/ 	.byte	0x02, 0x03, 0x00, 0x00, 0x02, 0x06, 0x01, 0x00, 0x04, 0x0b, 0x08, 0x00, 0x09, 0x00, 0x00, 0x00
        /*0020*/ 	.byte	0x00, 0x00, 0x00, 0x00


//--------------------- .nv.info._Z5sgemmILi16EEvPKfS1_Pfiiiiff --------------------------
	.section	.nv.info._Z5sgemmILi16EEvPKfS1_Pfiiiiff,"",@"SHT_CUDA_INFO"
	.sectionflags	@""
	.align	4


	//----- nvinfo : EIATTR_CUDA_API_VERSION
	.align		4
        /*0000*/ 	.byte	0x04, 0x37
        /*0002*/ 	.short	(.L_7 - .L_6)
.L_6:
        /*0004*/ 	.word	0x00000082


	//----- nvinfo : EIATTR_KPARAM_INFO
	.align		4
.L_7:
        /*0008*/ 	.byte	0x04, 0x17
        /*000a*/ 	.short	(.L_9 - .L_8)
.L_8:
        /*000c*/ 	.word	0x00000000
        /*0010*/ 	.short	0x0008
        /*0012*/ 	.short	0x002c
        /*0014*/ 	.byte	0x00, 0xf0, 0x11, 0x00


	//----- nvinfo : EIATTR_KPARAM_INFO
	.align		4
.L_9:
        /*0018*/ 	.byte	0x04, 0x17
        /*001a*/ 	.short	(.L_11 - .L_10)
.L_10:
        /*001c*/ 	.word	0x00000000
        /*0020*/ 	.short	0x0007
        /*0022*/ 	.short	0x0028
        /*0024*/ 	.byte	0x00, 0xf0, 0x11, 0x00


	//----- nvinfo : EIATTR_KPARAM_INFO
	.align		4
.L_11:
        /*0028*/ 	.byte	0x04, 0x17
        /*002a*/ 	.short	(.L_13 - .L_12)
.L_12:
        /*002c*/ 	.word	0x00000000
        /*0030*/ 	.short	0x0006
        /*0032*/ 	.short	0x0024
        /*0034*/ 	.byte	0x00, 0xf0, 0x11, 0x00


	//----- nvinfo : EIATTR_KPARAM_INFO
	.align		4
.L_13:
        /*0038*/ 	.byte	0x04, 0x17
        /*003a*/ 	.short	(.L_15 - .L_14)
.L_14:
        /*003c*/ 	.word	0x00000000
        /*0040*/ 	.short	0x0005
        /*0042*/ 	.short	0x0020
        /*0044*/ 	.byte	0x00, 0xf0, 0x11, 0x00


	//----- nvinfo : EIATTR_KPARAM_INFO
	.align		4
.L_15:
        /*0048*/ 	.byte	0x04, 0x17
        /*004a*/ 	.short	(.L_17 - .L_16)
.L_16:
        /*004c*/ 	.word	0x00000000
        /*0050*/ 	.short	0x0004
        /*0052*/ 	.short	0x001c
        /*0054*/ 	.byte	0x00, 0xf0, 0x11, 0x00


	//----- nvinfo : EIATTR_KPARAM_INFO
	.align		4
.L_17:
        /*0058*/ 	.byte	0x04, 0x17
        /*005a*/ 	.short	(.L_19 - .L_18)
.L_18:
        /*005c*/ 	.word	0x00000000
        /*0060*/ 	.short	0x0003
        /*0062*/ 	.short	0x0018
        /*0064*/ 	.byte	0x00, 0xf0, 0x11, 0x00


	//----- nvinfo : EIATTR_KPARAM_INFO
	.align		4
.L_19:
        /*0068*/ 	.byte	0x04, 0x17
        /*006a*/ 	.short	(.L_21 - .L_20)
.L_20:
        /*006c*/ 	.word	0x00000000
        /*0070*/ 	.short	0x0002
        /*0072*/ 	.short	0x0010
        /*0074*/ 	.byte	0x00, 0xf5, 0x21, 0x00


	//----- nvinfo : EIATTR_KPARAM_INFO
	.align		4
.L_21:
        /*0078*/ 	.byte	0x04, 0x17
        /*007a*/ 	.short	(.L_23 - .L_22)
.L_22:
        /*007c*/ 	.word	0x00000000
        /*0080*/ 	.short	0x0001
        /*0082*/ 	.short	0x0008
        /*0084*/ 	.byte	0x00, 0xf5, 0x21, 0x00


	//----- nvinfo : EIATTR_KPARAM_INFO
	.align		4
.L_23:
        /*0088*/ 	.byte	0x04, 0x17
        /*008a*/ 	.short	(.L_25 - .L_24)
.L_24:
        /*008c*/ 	.word	0x00000000
        /*0090*/ 	.short	0x0000
        /*0092*/ 	.short	0x0000
        /*0094*/ 	.byte	0x00, 0xf5, 0x21, 0x00


	//----- nvinfo : EIATTR_SPARSE_MMA_MASK
	.align		4
.L_25:
        /*0098*/ 	.byte	0x03, 0x50
        /*009a*/ 	.short	0x0000


	//----- nvinfo : EIATTR_MAXREG_COUNT
	.align		4
        /*009c*/ 	.byte	0x03, 0x1b
        /*009e*/ 	.short	0x00ff


	//----- nvinfo : EIATTR_NUM_BARRIERS
	.align		4
        /*00a0*/ 	.byte	0x02, 0x4c
        /*00a2*/ 	.byte	0x01
	.zero		1


	//----- nvinfo : EIATTR_MERCURY_ISA_VERSION
	.align		4
        /*00a4*/ 	.byte	0x03, 0x5f
        /*00a6*/ 	.short	0x0101


	//----- nvinfo : EIATTR_VRC_CTA_INIT_COUNT
	.align		4
        /*00a8*/ 	.byte	0x02, 0x4a
	.zero		1
	.zero		1


	//----- nvinfo : EIATTR_EXIT_INSTR_OFFSETS
	.align		4
        /*00ac*/ 	.byte	0x04, 0x1c
        /*00ae*/ 	.short	(.L_27 - .L_26)


	//   ....[0]....
.L_26:
        /*00b0*/ 	.word	0x00000600


	//   ....[1]....
        /*00b4*/ 	.word	0x00000690


	//----- nvinfo : EIATTR_CBANK_PARAM_SIZE
	.align		4
.L_27:
        /*00b8*/ 	.byte	0x03, 0x19
        /*00ba*/ 	.short	0x0030


	//----- nvinfo : EIATTR_PARAM_CBANK
	.align		4
        /*00bc*/ 	.byte	0x04, 0x0a
        /*00be*/ 	.short	(.L_29 - .L_28)
	.align		4
.L_28:
        /*00c0*/ 	.word	index@(.nv.constant0._Z5sgemmILi16EEvPKfS1_Pfiiiiff)
        /*00c4*/ 	.short	0x0380
        /*00c6*/ 	.short	0x0030


	//----- nvinfo : EIATTR_SW_WAR
	.align		4
.L_29:
        /*00c8*/ 	.byte	0x04, 0x36
        /*00ca*/ 	.short	(.L_31 - .L_30)
.L_30:
        /*00cc*/ 	.word	0x00000008
.L_31:


//--------------------- .nv.callgraph             --------------------------
	.section	.nv.callgraph,"",@"SHT_CUDA_CALLGRAPH"
	.align	4
	.sectionentsize	8
	.align		4
        /*0000*/ 	.word	0x00000000
	.align		4
        /*0004*/ 	.word	0xffffffff
	.align		4
        /*0008*/ 	.word	0x00000000
	.align		4
        /*000c*/ 	.word	0xfffffffe
	.align		4
        /*0010*/ 	.word	0x00000000
	.align		4
        /*0014*/ 	.word	0xfffffffd
	.align		4
        /*0018*/ 	.word	0x00000000
	.align		4
        /*001c*/ 	.word	0xfffffffc


//--------------------- .text._Z5sgemmILi16EEvPKfS1_Pfiiiiff --------------------------
	.section	.text._Z5sgemmILi16EEvPKfS1_Pfiiiiff,"ax",@progbits
	.align	128
        .global         _Z5sgemmILi16EEvPKfS1_Pfiiiiff
        .type           _Z5sgemmILi16EEvPKfS1_Pfiiiiff,@function
        .size           _Z5sgemmILi16EEvPKfS1_Pfiiiiff,(.L_x_3 - _Z5sgemmILi16EEvPKfS1_Pfiiiiff)
        .other          _Z5sgemmILi16EEvPKfS1_Pfiiiiff,@"STO_CUDA_ENTRY STV_DEFAULT"
_Z5sgemmILi16EEvPKfS1_Pfiiiiff:
.text._Z5sgemmILi16EEvPKfS1_Pfiiiiff:
[----:B------:R-:W-:Y:S01]  /*0000*/  LDC R1, c[0x0][0x37c] ;  /* 0x0000df00ff017b82 */ /* 0x000fe20000000800 */
[----:B------:R-:W0:Y:S01]  /*0010*/  S2R R0, SR_TID.Y ;  /* 0x0000000000007919 */ /* 0x000e220000002200 */
[----:B------:R-:W1:Y:S06]  /*0020*/  LDCU UR10, c[0x0][0x3a0] ;  /* 0x00007400ff0a77ac */ /* 0x000e6c0008000800 */
[----:B------:R-:W0:Y:S01]  /*0030*/  LDC R2, c[0x0][0x364] ;  /* 0x0000d900ff027b82 */ /* 0x000e220000000800 */
[----:B------:R-:W-:Y:S01]  /*0040*/  HFMA2 R21, -RZ, RZ, 0, 0 ;  /* 0x00000000ff157431 */ /* 0x000fe200000001ff */
[----:B------:R-:W2:Y:S01]  /*0050*/  S2R R13, SR_TID.X ;  /* 0x00000000000d7919 */ /* 0x000ea20000002100 */
[----:B------:R-:W3:Y:S05]  /*0060*/  LDCU.64 UR8, c[0x0][0x358] ;  /* 0x00006b00ff0877ac */ /* 0x000eea0008000a00 */
[----:B------:R-:W0:Y:S08]  /*0070*/  S2UR UR4, SR_CTAID.Y ;  /* 0x00000000000479c3 */ /* 0x000e300000002600 */
[----:B------:R-:W2:Y:S01]  /*0080*/  S2UR UR5, SR_CTAID.X ;  /* 0x00000000000579c3 */ /* 0x000ea20000002500 */
[----:B-1----:R-:W-:-:S07]  /*0090*/  UISETP.GE.AND UP0, UPT, UR10, 0x1, UPT ;  /* 0x000000010a00788c */ /* 0x002fce000bf06270 */
[----:B------:R-:W2:Y:S01]  /*00a0*/  LDC R3, c[0x0][0x360] ;  /* 0x0000d800ff037b82 */ /* 0x000ea20000000800 */
[----:B0-----:R-:W-:Y:S02]  /*00b0*/  IMAD R2, R2, UR4, R0 ;  /* 0x0000000402027c24 */ /* 0x001fe4000f8e0200 */
[----:B--2---:R-:W-:Y:S01]  /*00c0*/  IMAD R3, R3, UR5, R13 ;  /* 0x0000000503037c24 */ /* 0x004fe2000f8e020d */
[----:B---3--:R-:W-:Y:S06]  /*00d0*/  BRA.U !UP0, `(.L_x_0) ;  /* 0x00000005083c7547 */ /* 0x008fec000b800000 */
[----:B------:R-:W0:Y:S01]  /*00e0*/  S2UR UR7, SR_CgaCtaId ;  /* 0x00000000000779c3 */ /* 0x000e220000008800 */
[----:B------:R-:W1:Y:S01]  /*00f0*/  LDCU UR11, c[0x0][0x3a4] ;  /* 0x00007480ff0b77ac */ /* 0x000e620008000800 */
[----:B------:R-:W-:Y:S01]  /*0100*/  MOV R21, RZ ;  /* 0x000000ff00157202 */ /* 0x000fe20000000f00 */
[----:B------:R-:W-:Y:S01]  /*0110*/  IMAD R14, R2, UR10, R13 ;  /* 0x0000000a020e7c24 */ /* 0x000fe2000f8e020d */
[----:B------:R-:W-:Y:S01]  /*0120*/  UMOV UR5, 0x400 ;  /* 0x0000040000057882 */ /* 0x000fe20000000000 */
[----:B------:R-:W-:-:S03]  /*0130*/  UIADD3 UR4, UPT, UPT, UR10, 0xf, URZ ;  /* 0x0000000f0a047890 */ /* 0x000fc6000fffe0ff */
[----:B------:R-:W2:Y:S01]  /*0140*/  LDC R12, c[0x0][0x3a4] ;  /* 0x0000e900ff0c7b82 */ /* 0x000ea20000000800 */
[----:B------:R-:W-:Y:S02]  /*0150*/  UIADD3 UR6, UPT, UPT, UR5, 0x400, URZ ;  /* 0x0000040005067890 */ /* 0x000fe4000fffe0ff */
[----:B------:R-:W-:Y:S01]  /*0160*/  USHF.R.U32.HI UR4, URZ, 0x4, UR4 ;  /* 0x00000004ff047899 */ /* 0x000fe20008011604 */
[----:B------:R-:W3:Y:S01]  /*0170*/  LDCU UR14, c[0x0][0x3a0] ;  /* 0x00007400ff0e77ac */ /* 0x000ee20008000800 */
[----:B------:R-:W4:Y:S01]  /*0180*/  LDCU UR12, c[0x0][0x398] ;  /* 0x00007300ff0c77ac */ /* 0x000f220008000800 */
[----:B-1----:R-:W-:Y:S01]  /*0190*/  IMAD R19, R0, UR11, R3 ;  /* 0x0000000b00137c24 */ /* 0x002fe2000f8e0203 */
[----:B------:R-:W1:Y:S01]  /*01a0*/  LDCU UR13, c[0x0][0x39c] ;  /* 0x00007380ff0d77ac */ /* 0x000e620008000800 */
[----:B0-----:R-:W-:Y:S02]  /*01b0*/  ULEA UR5, UR7, UR5, 0x18 ;  /* 0x0000000507057291 */ /* 0x001fe4000f8ec0ff */
[----:B------:R-:W-:-:S02]  /*01c0*/  ULEA UR6, UR7, UR6, 0x18 ;  /* 0x0000000607067291 */ /* 0x000fc4000f8ec0ff */
[----:B------:R-:W-:Y:S02]  /*01d0*/  UIADD3 UR4, UPT, UPT, -UR4, URZ, URZ ;  /* 0x000000ff04047290 */ /* 0x000fe4000fffe1ff */
[C---:B------:R-:W-:Y:S02]  /*01e0*/  LEA R16, R0.reuse, UR5, 0x6 ;  /* 0x0000000500107c11 */ /* 0x040fe4000f8e30ff */
[C---:B------:R-:W-:Y:S02]  /*01f0*/  LEA R15, R13.reuse, UR6, 0x2 ;  /* 0x000000060d0f7c11 */ /* 0x040fe4000f8e10ff */
[----:B------:R-:W-:Y:S02]  /*0200*/  LEA R18, R13, R16, 0x2 ;  /* 0x000000100d127211 */ /* 0x000fe400078e10ff */
[----:B---34-:R-:W-:-:S07]  /*0210*/  LEA R17, R0, R15, 0x6 ;  /* 0x0000000f00117211 */ /* 0x018fce00078e30ff */
.L_x_1:
[----:B------:R-:W-:Y:S01]  /*0220*/  ISETP.GE.AND P1, PT, R13, UR14, PT ;  /* 0x0000000e0d007c0c */ /* 0x000fe2000bf26270 */
[----:B------:R-:W-:Y:S01]  /*0230*/  HFMA2 R22, -RZ, RZ, 0, 0 ;  /* 0x00000000ff167431 */ /* 0x000fe200000001ff */
[----:B------:R-:W-:Y:S02]  /*0240*/  ISETP.GE.AND P0, PT, R0, UR14, PT ;  /* 0x0000000e00007c0c */ /* 0x000fe4000bf06270 */
[----:B------:R-:W-:Y:S02]  /*0250*/  ISETP.GE.OR P1, PT, R2, UR12, P1 ;  /* 0x0000000c02007c0c */ /* 0x000fe40008f26670 */
[----:B-1----:R-:W-:Y:S02]  /*0260*/  ISETP.GE.OR P0, PT, R3, UR13, P0 ;  /* 0x0000000d03007c0c */ /* 0x002fe40008706670 */
[----:B------:R-:W-:-:S09]  /*0270*/  MOV R29, RZ ;  /* 0x000000ff001d7202 */ /* 0x000fd20000000f00 */
[----:B------:R-:W0:Y:S08]  /*0280*/  @!P1 LDC.64 R6, c[0x0][0x380] ;  /* 0x0000e000ff069b82 */ /* 0x000e300000000a00 */
[----:B------:R-:W1:Y:S01]  /*0290*/  @!P0 LDC.64 R4, c[0x0][0x388] ;  /* 0x0000e200ff048b82 */ /* 0x000e620000000a00 */
[----:B0-----:R-:W-:-:S05]  /*02a0*/  @!P1 IMAD.WIDE.U32 R6, R14, 0x4, R6 ;  /* 0x000000040e069825 */ /* 0x001fca00078e0006 */
[----:B------:R-:W3:Y:S01]  /*02b0*/  @!P1 LDG.E R29, desc[UR8][R6.64] ;  /* 0x00000008061d9981 */ /* 0x000ee2000c1e1900 */
[----:B-1----:R-:W-:-:S05]  /*02c0*/  @!P0 IMAD.WIDE R24, R19, 0x4, R4 ;  /* 0x0000000413188825 */ /* 0x002fca00078e0204 */
[----:B------:R-:W4:Y:S01]  /*02d0*/  @!P0 LDG.E R22, desc[UR8][R24.64] ;  /* 0x0000000818168981 */ /* 0x000f22000c1e1900 */
[----:B------:R-:W-:-:S04]  /*02e0*/  UIADD3 UR4, UPT, UPT, UR4, 0x1, URZ ;  /* 0x0000000104047890 */ /* 0x000fc8000fffe0ff */
[----:B------:R-:W-:Y:S01]  /*02f0*/  UISETP.NE.AND UP0, UPT, UR4, URZ, UPT ;  /* 0x000000ff0400728c */ /* 0x000fe2000bf05270 */
[----:B------:R-:W-:Y:S02]  /*0300*/  IADD3 R0, PT, PT, R0, 0x10, RZ ;  /* 0x0000001000007810 */ /* 0x000fe40007ffe0ff */
[----:B------:R-:W-:Y:S02]  /*0310*/  IADD3 R13, PT, PT, R13, 0x10, RZ ;  /* 0x000000100d0d7810 */ /* 0x000fe40007ffe0ff */
[----:B------:R-:W-:Y:S02]  /*0320*/  IADD3 R14, PT, PT, R14, 0x10, RZ ;  /* 0x000000100e0e7810 */ /* 0x000fe40007ffe0ff */
[----:B--2---:R-:W-:Y:S01]  /*0330*/  LEA R19, R12, R19, 0x4 ;  /* 0x000000130c137211 */ /* 0x004fe200078e20ff */
[----:B---3--:R-:W-:Y:S04]  /*0340*/  STS [R18], R29 ;  /* 0x0000001d12007388 */ /* 0x008fe80000000800 */
[----:B----4-:R-:W-:Y:S01]  /*0350*/  STS [R17], R22 ;  /* 0x0000001611007388 */ /* 0x010fe20000000800 */
[----:B------:R-:W-:Y:S06]  /*0360*/  BAR.SYNC.DEFER_BLOCKING 0x0 ;  /* 0x0000000000007b1d */ /* 0x000fec0000010000 */
[----:B------:R-:W-:Y:S04]  /*0370*/  LDS R28, [R15] ;  /* 0x000000000f1c7984 */ /* 0x000fe80000000800 */
[----:B------:R-:W0:Y:S04]  /*0380*/  LDS.128 R8, [R16] ;  /* 0x0000000010087984 */ /* 0x000e280000000c00 */
[----:B------:R-:W1:Y:S04]  /*0390*/  LDS R29, [R15+0x40] ;  /* 0x000040000f1d7984 */ /* 0x000e680000000800 */
[----:B------:R-:W2:Y:S04]  /*03a0*/  LDS R27, [R15+0x80] ;  /* 0x000080000f1b7984 */ /* 0x000ea80000000800 */
[----:B------:R-:W3:Y:S04]  /*03b0*/  LDS R26, [R15+0xc0] ;  /* 0x0000c0000f1a7984 */ /* 0x000ee80000000800 */
[----:B------:R-:W-:Y:S04]  /*03c0*/  LDS R23, [R15+0x100] ;  /* 0x000100000f177984 */ /* 0x000fe80000000800 */
[----:B------:R-:W4:Y:S04]  /*03d0*/  LDS.128 R4, [R16+0x10] ;  /* 0x0000100010047984 */ /* 0x000f280000000c00 */
[----:B------:R-:W5:Y:S04]  /*03e0*/  LDS R20, [R15+0x140] ;  /* 0x000140000f147984 */ /* 0x000f680000000800 */
[----:B------:R-:W5:Y:S04]  /*03f0*/  LDS R25, [R15+0x180] ;  /* 0x000180000f197984 */ /* 0x000f680000000800 */
[----:B------:R-:W5:Y:S04]  /*0400*/  LDS R22, [R15+0x1c0] ;  /* 0x0001c0000f167984 */ /* 0x000f680000000800 */
[----:B------:R-:W-:Y:S01]  /*0410*/  LDS R24, [R15+0x240] ;  /* 0x000240000f187984 */ /* 0x000fe20000000800 */
[----:B0-----:R-:W-:-:S03]  /*0420*/  FFMA R8, R8, R28, R21 ;  /* 0x0000001c08087223 */ /* 0x001fc60000000015 */
[----:B------:R-:W-:Y:S01]  /*0430*/  LDS R21, [R15+0x200] ;  /* 0x000200000f157984 */ /* 0x000fe20000000800 */
[----:B-1----:R-:W-:-:S04]  /*0440*/  FFMA R8, R29, R9, R8 ;  /* 0x000000091d087223 */ /* 0x002fc80000000008 */
[----:B--2---:R-:W-:-:S04]  /*0450*/  FFMA R27, R27, R10, R8 ;  /* 0x0000000a1b1b7223 */ /* 0x004fc80000000008 */
[----:B---3--:R-:W-:Y:S02]  /*0460*/  FFMA R27, R26, R11, R27 ;  /* 0x0000000b1a1b7223 */ /* 0x008fe4000000001b */
[----:B------:R-:W0:Y:S02]  /*0470*/  LDS.128 R8, [R16+0x20] ;  /* 0x0000200010087984 */ /* 0x000e240000000c00 */
[----:B----4-:R-:W-:-:S04]  /*0480*/  FFMA R23, R4, R23, R27 ;  /* 0x0000001704177223 */ /* 0x010fc8000000001b */
[----:B-----5:R-:W-:Y:S02]  /*0490*/  FFMA R20, R20, R5, R23 ;  /* 0x0000000514147223 */ /* 0x020fe40000000017 */
[----:B------:R-:W1:Y:S02]  /*04a0*/  LDS R23, [R15+0x280] ;  /* 0x000280000f177984 */ /* 0x000e640000000800 */
[----:B------:R-:W-:Y:S02]  /*04b0*/  FFMA R25, R25, R6, R20 ;  /* 0x0000000619197223 */ /* 0x000fe40000000014 */
[----:B------:R-:W2:Y:S02]  /*04c0*/  LDS R20, [R15+0x2c0] ;  /* 0x0002c0000f147984 */ /* 0x000ea40000000800 */
[----:B------:R-:W-:Y:S02]  /*04d0*/  FFMA R27, R22, R7, R25 ;  /* 0x00000007161b7223 */ /* 0x000fe40000000019 */
[----:B------:R-:W-:Y:S04]  /*04e0*/  LDS R25, [R15+0x300] ;  /* 0x000300000f197984 */ /* 0x000fe80000000800 */
[----:B------:R-:W3:Y:S04]  /*04f0*/  LDS.128 R4, [R16+0x30] ;  /* 0x0000300010047984 */ /* 0x000ee80000000c00 */
[----:B------:R-:W4:Y:S01]  /*0500*/  LDS R22, [R15+0x340] ;  /* 0x000340000f167984 */ /* 0x000f220000000800 */
[----:B0-----:R-:W-:-:S03]  /*0510*/  FFMA R27, R8, R21, R27 ;  /* 0x00000015081b7223 */ /* 0x001fc6000000001b */
[----:B------:R-:W0:Y:S04]  /*0520*/  LDS R21, [R15+0x380] ;  /* 0x000380000f157984 */ /* 0x000e280000000800 */
[----:B------:R-:W5:Y:S01]  /*0530*/  LDS R8, [R15+0x3c0] ;  /* 0x0003c0000f087984 */ /* 0x000f620000000800 */
[----:B------:R-:W-:-:S04]  /*0540*/  FFMA R24, R24, R9, R27 ;  /* 0x0000000918187223 */ /* 0x000fc8000000001b */
[----:B-1----:R-:W-:-:S04]  /*0550*/  FFMA R23, R23, R10, R24 ;  /* 0x0000000a17177223 */ /* 0x002fc80000000018 */
[----:B--2---:R-:W-:-:S04]  /*0560*/  FFMA R11, R20, R11, R23 ;  /* 0x0000000b140b7223 */ /* 0x004fc80000000017 */
[----:B---3--:R-:W-:-:S04]  /*0570*/  FFMA R11, R4, R25, R11 ;  /* 0x00000019040b7223 */ /* 0x008fc8000000000b */
[----:B----4-:R-:W-:-:S04]  /*0580*/  FFMA R22, R22, R5, R11 ;  /* 0x0000000516167223 */ /* 0x010fc8000000000b */
[----:B0-----:R-:W-:-:S04]  /*0590*/  FFMA R21, R21, R6, R22 ;  /* 0x0000000615157223 */ /* 0x001fc80000000016 */
[----:B-----5:R-:W-:Y:S01]  /*05a0*/  FFMA R21, R8, R7, R21 ;  /* 0x0000000708157223 */ /* 0x020fe20000000015 */
[----:B------:R-:W-:Y:S06]  /*05b0*/  BAR.SYNC.DEFER_BLOCKING 0x0 ;  /* 0x0000000000007b1d */ /* 0x000fec0000010000 */
[----:B------:R-:W-:Y:S05]  /*05c0*/  BRA.U UP0, `(.L_x_1) ;  /* 0xfffffffd00147547 */ /* 0x000fea000b83ffff */
.L_x_0:
[----:B------:R-:W0:Y:S02]  /*05d0*/  LDCU.64 UR6, c[0x0][0x398] ;  /* 0x00007300ff0677ac */ /* 0x000e240008000a00 */
[----:B0-----:R-:W-:-:S04]  /*05e0*/  ISETP.GE.AND P0, PT, R2, UR6, PT ;  /* 0x0000000602007c0c */ /* 0x001fc8000bf06270 */
[----:B------:R-:W-:-:S13]  /*05f0*/  ISETP.GE.OR P0, PT, R3, UR7, P0 ;  /* 0x0000000703007c0c */ /* 0x000fda0008706670 */
[----:B------:R-:W-:Y:S05]  /*0600*/  @P0 EXIT ;  /* 0x000000000000094d */ /* 0x000fea0003800000 */
[----:B------:R-:W0:Y:S01]  /*0610*/  LDC.64 R4, c[0x0][0x390] ;  /* 0x0000e400ff047b82 */ /* 0x000e220000000a00 */
[----:B------:R-:W-:Y:S01]  /*0620*/  IMAD R3, R2, UR7, R3 ;  /* 0x0000000702037c24 */ /* 0x000fe2000f8e0203 */
[----:B------:R-:W1:Y:S03]  /*0630*/  LDCU.64 UR4, c[0x0][0x3a8] ;  /* 0x00007500ff0477ac */ /* 0x000e660008000a00 */
[----:B0-----:R-:W-:-:S05]  /*0640*/  IMAD.WIDE R2, R3, 0x4, R4 ;  /* 0x0000000403027825 */ /* 0x001fca00078e0204 */
[----:B------:R-:W1:Y:S02]  /*0650*/  LDG.E R0, desc[UR8][R2.64] ;  /* 0x0000000802007981 */ /* 0x000e64000c1e1900 */
[----:B-1----:R-:W-:-:S04]  /*0660*/  FMUL R0, R0, UR5 ;  /* 0x0000000500007c20 */ /* 0x002fc80008400000 */
[----:B------:R-:W-:-:S05]  /*0670*/  FFMA R21, R21, UR4, R0 ;  /* 0x0000000415157c23 */ /* 0x000fca0008000000 */
[----:B------:R-:W-:Y:S01]  /*0680*/  STG.E desc[UR8][R2.64], R21 ;  /* 0x0000001502007986 */ /* 0x000fe2000c101908 */
[----:B------:R-:W-:Y:S05]  /*0690*/  EXIT ;  /* 0x000000000000794d */ /* 0x000fea0003800000 */
.L_x_2:
[----:B------:R-:W-:-:S00]  /*06a0*/  BRA `(.L_x_2) ;  /* 0xfffffffc00fc7947 */ /* 0x000fc0000383ffff */
[----:B------:R-:W-:-:S00]  /*06b0*/  NOP ;  /* 0x0000000000007918 */ /* 0x000fc00000000000 */
        /* <DEDUP_REMOVED lines=12> */
.L_x_3:


//--------------------- .nv.shared._Z5sgemmILi16EEvPKfS1_Pfiiiiff --------------------------
	.section	.nv.shared._Z5sgemmILi16EEvPKfS1_Pfiiiiff,"aw",@nobits
	.sectionflags	@""
	.align	4
.nv.shared._Z5sgemmILi16EEvPKfS1_Pfiiiiff:
	.zero		3072


//--------------------- .nv.shared.reserved.0     --------------------------
	.section	.nv.shared.reserved.0,"aw",@nobits
	.weak		__nv_reservedSMEM_offset_0_alias
	.size		__nv_reservedSMEM_offset_0_alias, 0, 64
	.other		__nv_reservedSMEM_offset_0_alias,@"STO_CUDA_RESERVED_SHARED STV_DEFAULT"
__nv_reservedSMEM_offset_0_alias:
	.zero		0
	.zero		64


//--------------------- .nv.constant0._Z5sgemmILi16EEvPKfS1_Pfiiiiff --------------------------
	.section	.nv.constant0._Z5sgemmILi16EEvPKfS1_Pfiiiiff,"a",@progbits
	.sectionflags	@""
	.align	4
.nv.constant0._Z5sgemmILi16EEvPKfS1_Pfiiiiff:
	.zero		944


//--------------------- SYMBOLS --------------------------

	.type		.nv.reservedSmem.offset0,@object
	.size		.nv.reservedSmem.offset0,0x4
	.type		.nv.reservedSmem.cap,@object
	.size		.nv.reservedSmem.cap,0x4
